	.headerflags	@"EF_CUDA_TEXMODE_UNIFIED EF_CUDA_64BIT_ADDRESS EF_CUDA_ACCELERATORS EF_CUDA_SM90 EF_CUDA_VIRTUAL_SM(EF_CUDA_SM90)"
	.elftype	@"ET_EXEC"


//--------------------- .nv.info                  --------------------------
	.section	.nv.info,"",@"SHT_CUDA_INFO"
	.align	4


	//----- nvinfo : EIATTR_REGCOUNT
	.align		4
        /*0000*/ 	.byte	0x04, 0x2f
        /*0002*/ 	.short	(.L_3 - .L_2)
	.align		4
.L_2:
        /*0004*/ 	.word	index@(triton_poi_fused__native_batch_norm_legit_no_training_convolution_relu_26)
        /*0008*/ 	.word	0x00000016


	//----- nvinfo : EIATTR_MIN_STACK_SIZE
	.align		4
.L_3:
        /*000c*/ 	.byte	0x04, 0x12
        /*000e*/ 	.short	(.L_5 - .L_4)
	.align		4
.L_4:
        /*0010*/ 	.word	index@(triton_poi_fused__native_batch_norm_legit_no_training_convolution_relu_26)
        /*0014*/ 	.word	0x00000000


	//----- nvinfo : EIATTR_FRAME_SIZE
	.align		4
.L_5:
        /*0018*/ 	.byte	0x04, 0x11
        /*001a*/ 	.short	(.L_7 - .L_6)
	.align		4
.L_6:
        /*001c*/ 	.word	index@(triton_poi_fused__native_batch_norm_legit_no_training_convolution_relu_26)
        /*0020*/ 	.word	0x00000000


	//----- nvinfo : EIATTR_MIN_STACK_SIZE
	.align		4
.L_7:
        /*0024*/ 	.byte	0x04, 0x12
        /*0026*/ 	.short	(.L_9 - .L_8)
	.align		4
.L_8:
        /*0028*/ 	.word	index@(triton_poi_fused__native_batch_norm_legit_no_training_convolution_relu_26)
        /*002c*/ 	.word	0x00000000
.L_9:


//--------------------- .nv.info.triton_poi_fused__native_batch_norm_legit_no_training_convolution_relu_26 --------------------------
	.section	.nv.info.triton_poi_fused__native_batch_norm_legit_no_training_convolution_relu_26,"",@"SHT_CUDA_INFO"
	.sectionflags	@""
	.align	4


	//----- nvinfo : EIATTR_CUDA_API_VERSION
	.align		4
        /*0000*/ 	.byte	0x04, 0x37
        /*0002*/ 	.short	(.L_11 - .L_10)
.L_10:
        /*0004*/ 	.word	0x0000007c


	//----- nvinfo : EIATTR_KPARAM_INFO
	.align		4
.L_11:
        /*0008*/ 	.byte	0x04, 0x17
        /*000a*/ 	.short	(.L_13 - .L_12)
.L_12:
        /*000c*/ 	.word	0x00000000
        /*0010*/ 	.short	0x0007
        /*0012*/ 	.short	0x0038
        /*0014*/ 	.byte	0x00, 0xf0, 0x11, 0x00


	//----- nvinfo : EIATTR_KPARAM_INFO
	.align		4
.L_13:
        /*0018*/ 	.byte	0x04, 0x17
        /*001a*/ 	.short	(.L_15 - .L_14)
.L_14:
        /*001c*/ 	.word	0x00000000
        /*0020*/ 	.short	0x0006
        /*0022*/ 	.short	0x0030
        /*0024*/ 	.byte	0x00, 0xf4, 0x21, 0x00


	//----- nvinfo : EIATTR_KPARAM_INFO
	.align		4
.L_15:
        /*0028*/ 	.byte	0x04, 0x17
        /*002a*/ 	.short	(.L_17 - .L_16)
.L_16:
        /*002c*/ 	.word	0x00000000
        /*0030*/ 	.short	0x0005
        /*0032*/ 	.short	0x0028
        /*0034*/ 	.byte	0x00, 0xf4, 0x21, 0x00


	//----- nvinfo : EIATTR_KPARAM_INFO
	.align		4
.L_17:
        /*0038*/ 	.byte	0x04, 0x17
        /*003a*/ 	.short	(.L_19 - .L_18)
.L_18:
        /*003c*/ 	.word	0x00000000
        /*0040*/ 	.short	0x0004
        /*0042*/ 	.short	0x0020
        /*0044*/ 	.byte	0x00, 0xf4, 0x21, 0x00


	//----- nvinfo : EIATTR_KPARAM_INFO
	.align		4
.L_19:
        /*0048*/ 	.byte	0x04, 0x17
        /*004a*/ 	.short	(.L_21 - .L_20)
.L_20:
        /*004c*/ 	.word	0x00000000
        /*0050*/ 	.short	0x0003
        /*0052*/ 	.short	0x0018
        /*0054*/ 	.byte	0x00, 0xf4, 0x21, 0x00


	//----- nvinfo : EIATTR_KPARAM_INFO
	.align		4
.L_21:
        /*0058*/ 	.byte	0x04, 0x17
        /*005a*/ 	.short	(.L_23 - .L_22)
.L_22:
        /*005c*/ 	.word	0x00000000
        /*0060*/ 	.short	0x0002
        /*0062*/ 	.short	0x0010
        /*0064*/ 	.byte	0x00, 0xf4, 0x21, 0x00


	//----- nvinfo : EIATTR_KPARAM_INFO
	.align		4
.L_23:
        /*0068*/ 	.byte	0x04, 0x17
        /*006a*/ 	.short	(.L_25 - .L_24)
.L_24:
        /*006c*/ 	.word	0x00000000
        /*0070*/ 	.short	0x0001
        /*0072*/ 	.short	0x0008
        /*0074*/ 	.byte	0x00, 0xf4, 0x21, 0x00


	//----- nvinfo : EIATTR_KPARAM_INFO
	.align		4
.L_25:
        /*0078*/ 	.byte	0x04, 0x17
        /*007a*/ 	.short	(.L_27 - .L_26)
.L_26:
        /*007c*/ 	.word	0x00000000
        /*0080*/ 	.short	0x0000
        /*0082*/ 	.short	0x0000
        /*0084*/ 	.byte	0x00, 0xf4, 0x21, 0x00


	//----- nvinfo : EIATTR_SPARSE_MMA_MASK
	.align		4
.L_27:
        /*0088*/ 	.byte	0x03, 0x50
        /*008a*/ 	.short	0x0000


	//----- nvinfo : EIATTR_MAXREG_COUNT
	.align		4
        /*008c*/ 	.byte	0x03, 0x1b
        /*008e*/ 	.short	0x00ff


	//----- nvinfo : EIATTR_EXIT_INSTR_OFFSETS
	.align		4
        /*0090*/ 	.byte	0x04, 0x1c
        /*0092*/ 	.short	(.L_29 - .L_28)


	//   ....[0]....
.L_28:
        /*0094*/ 	.word	0x000003b0


	//----- nvinfo : EIATTR_REQNTID
	.align		4
.L_29:
        /*0098*/ 	.byte	0x04, 0x10
        /*009a*/ 	.short	(.L_31 - .L_30)
.L_30:
        /*009c*/ 	.word	0x00000100
        /*00a0*/ 	.word	0x00000001
        /*00a4*/ 	.word	0x00000001


	//----- nvinfo : EIATTR_CBANK_PARAM_SIZE
	.align		4
.L_31:
        /*00a8*/ 	.byte	0x03, 0x19
        /*00aa*/ 	.short	0x003c


	//----- nvinfo : EIATTR_PARAM_CBANK
	.align		4
        /*00ac*/ 	.byte	0x04, 0x0a
        /*00ae*/ 	.short	(.L_33 - .L_32)
	.align		4
.L_32:
        /*00b0*/ 	.word	index@(.nv.constant0.triton_poi_fused__native_batch_norm_legit_no_training_convolution_relu_26)
        /*00b4*/ 	.short	0x0210
        /*00b6*/ 	.short	0x003c


	//----- nvinfo : EIATTR_SW_WAR
	.align		4
.L_33:
        /*00b8*/ 	.byte	0x04, 0x36
        /*00ba*/ 	.short	(.L_35 - .L_34)
.L_34:
        /*00bc*/ 	.word	0x00000008
.L_35:


//--------------------- .nv.callgraph             --------------------------
	.section	.nv.callgraph,"",@"SHT_CUDA_CALLGRAPH"
	.align	4
	.sectionentsize	8
	.align		4
        /*0000*/ 	.word	0x00000000
	.align		4
        /*0004*/ 	.word	0xffffffff
	.align		4
        /*0008*/ 	.word	0x00000000
	.align		4
        /*000c*/ 	.word	0xfffffffe
	.align		4
        /*0010*/ 	.word	0x00000000
	.align		4
        /*0014*/ 	.word	0xfffffffd
	.align		4
        /*0018*/ 	.word	0x00000000
	.align		4
        /*001c*/ 	.word	0xfffffffc


//--------------------- .nv.constant4             --------------------------
	.section	.nv.constant4,"a",@progbits
	.align	8
	.align		8
.nv.constant4:
        /*0000*/ 	.dword	_$_str
	.align		8
        /*0008*/ 	.dword	_$_str_$_2


//--------------------- .text.triton_poi_fused__native_batch_norm_legit_no_training_convolution_relu_26 --------------------------
	.section	.text.triton_poi_fused__native_batch_norm_legit_no_training_convolution_relu_26,"ax",@progbits
	.align	128
        .global         triton_poi_fused__native_batch_norm_legit_no_training_convolution_relu_26
        .type           triton_poi_fused__native_batch_norm_legit_no_training_convolution_relu_26,@function
        .size           triton_poi_fused__native_batch_norm_legit_no_training_convolution_relu_26,(.L_x_1 - triton_poi_fused__native_batch_norm_legit_no_training_convolution_relu_26)
        .other          triton_poi_fused__native_batch_norm_legit_no_training_convolution_relu_26,@"STO_CUDA_ENTRY STV_DEFAULT"
triton_poi_fused__native_batch_norm_legit_no_training_convolution_relu_26:
.text.triton_poi_fused__native_batch_norm_legit_no_training_convolution_relu_26:
[----:B------:R-:W-:Y:S01]  /*0000*/  LDC R1, c[0x0][0x28] ;  /* 0x00000a00ff017b82 */ /* 0x000fe20000000800 */
[----:B------:R-:W1:Y:S07]  /*0010*/  S2R R0, SR_TID.X ;  /* 0x0000000000007919 */ /* 0x000e6e0000002100 */
[----:B------:R-:W2:Y:S01]  /*0020*/  LDC.64 R14, c[0x0][0x228] ;  /* 0x00008a00ff0e7b82 */ /* 0x000ea20000000a00 */
[----:B------:R-:W-:Y:S01]  /*0030*/  ULDC.64 UR4, c[0x0][0x208] ;  /* 0x0000820000047ab9 */ /* 0x000fe20000000a00 */
[----:B------:R-:W3:Y:S06]  /*0040*/  S2R R5, SR_CTAID.X ;  /* 0x0000000000057919 */ /* 0x000eec0000002500 */
[----:B------:R-:W4:Y:S08]  /*0050*/  LDC.64 R10, c[0x0][0x218] ;  /* 0x00008600ff0a7b82 */ /* 0x000f300000000a00 */
[----:B------:R-:W5:Y:S08]  /*0060*/  LDC.64 R12, c[0x0][0x220] ;  /* 0x00008800ff0c7b82 */ /* 0x000f700000000a00 */
[----:B------:R-:W5:Y:S01]  /*0070*/  LDC.64 R16, c[0x0][0x230] ;  /* 0x00008c00ff107b82 */ /* 0x000f620000000a00 */
[----:B-1----:R-:W-:-:S02]  /*0080*/  SHF.L.U32 R0, R0, 0x1, RZ ;  /* 0x0000000100007819 */ /* 0x002fc400000006ff */
[----:B---3--:R-:W-:Y:S02]  /*0090*/  SHF.R.S32.HI R3, RZ, 0x16, R5 ;  /* 0x00000016ff037819 */ /* 0x008fe40000011405 */
[----:B------:R-:W-:Y:S02]  /*00a0*/  LOP3.LUT R0, R0, 0x1fe, RZ, 0xc0, !PT ;  /* 0x000001fe00007812 */ /* 0x000fe400078ec0ff */
[----:B------:R-:W-:Y:S02]  /*00b0*/  SGXT R3, R3, 0x1 ;  /* 0x000000010303781a */ /* 0x000fe40000000200 */
[----:B------:R-:W-:Y:S02]  /*00c0*/  LEA R0, R5, R0, 0x9 ;  /* 0x0000000005007211 */ /* 0x000fe400078e48ff */
[----:B------:R-:W1:Y:S02]  /*00d0*/  LDC.64 R4, c[0x0][0x238] ;  /* 0x00008e00ff047b82 */ /* 0x000e640000000a00 */
[----:B------:R-:W-:-:S04]  /*00e0*/  LEA.HI R3, R3, R0, RZ, 0xa ;  /* 0x0000000003037211 */ /* 0x000fc800078f50ff */
[----:B------:R-:W-:-:S04]  /*00f0*/  SHF.R.S32.HI R3, RZ, 0xa, R3 ;  /* 0x0000000aff037819 */ /* 0x000fc80000011403 */
[----:B------:R-:W-:-:S04]  /*0100*/  LEA.HI R2, R3, R3, RZ, 0x6 ;  /* 0x0000000303027211 */ /* 0x000fc800078f30ff */
[----:B------:R-:W-:-:S04]  /*0110*/  LOP3.LUT R2, R2, 0xffffffc0, RZ, 0xc0, !PT ;  /* 0xffffffc002027812 */ /* 0x000fc800078ec0ff */
[----:B------:R-:W-:Y:S02]  /*0120*/  IADD3 R19, R3, -R2, RZ ;  /* 0x8000000203137210 */ /* 0x000fe40007ffe0ff */
[----:B------:R-:W3:Y:S03]  /*0130*/  LDC.64 R2, c[0x0][0x210] ;  /* 0x00008400ff027b82 */ /* 0x000ee60000000a00 */
[----:B--2---:R-:W-:-:S05]  /*0140*/  IMAD.WIDE R14, R19, 0x4, R14 ;  /* 0x00000004130e7825 */ /* 0x004fca00078e020e */
[----:B------:R2:W2:Y:S01]  /*0150*/  LDG.E.EL R18, desc[UR4][R14.64] ;  /* 0x000000040e127981 */ /* 0x0004a2000c2e1900 */
[----:B----4-:R-:W-:-:S04]  /*0160*/  IMAD.WIDE R10, R19, 0x4, R10 ;  /* 0x00000004130a7825 */ /* 0x010fc800078e020a */
[----:B-----5:R-:W-:Y:S01]  /*0170*/  IMAD.WIDE R12, R19, 0x4, R12 ;  /* 0x00000004130c7825 */ /* 0x020fe200078e020c */
[----:B------:R4:W5:Y:S04]  /*0180*/  LDG.E.EL R8, desc[UR4][R10.64] ;  /* 0x000000040a087981 */ /* 0x000968000c2e1900 */
[----:B------:R-:W5:Y:S01]  /*0190*/  LDG.E.EL R9, desc[UR4][R12.64] ;  /* 0x000000040c097981 */ /* 0x000f62000c2e1900 */
[----:B---3--:R-:W-:-:S05]  /*01a0*/  IMAD.WIDE R2, R0, 0x4, R2 ;  /* 0x0000000400027825 */ /* 0x008fca00078e0202 */
[----:B------:R-:W5:Y:S01]  /*01b0*/  LDG.E.64 R6, desc[UR4][R2.64] ;  /* 0x0000000402067981 */ /* 0x000f62000c1e1b00 */
[----:B0-2---:R-:W-:-:S04]  /*01c0*/  IMAD.WIDE R14, R19, 0x4, R16 ;  /* 0x00000004130e7825 */ /* 0x005fc800078e0210 */
[----:B-1----:R-:W-:Y:S02]  /*01d0*/  IMAD.WIDE R16, R19, 0x4, R4 ;  /* 0x0000000413107825 */ /* 0x002fe400078e0204 */
[----:B------:R-:W2:Y:S01]  /*01e0*/  LDG.E.EL R14, desc[UR4][R14.64] ;  /* 0x000000040e0e7981 */ /* 0x000ea2000c2e1900 */
[----:B----4-:R-:W-:Y:S01]  /*01f0*/  HFMA2.MMA R10, -RZ, RZ, 1.625, 0 ;  /* 0x3e800000ff0a7435 */ /* 0x010fe200000001ff */
[----:B------:R-:W0:Y:S02]  /*0200*/  LDC.64 R4, c[0x0][0x240] ;  /* 0x00009000ff047b82 */ /* 0x000e240000000a00 */
[----:B------:R-:W2:Y:S01]  /*0210*/  LDG.E.EL R17, desc[UR4][R16.64] ;  /* 0x0000000410117981 */ /* 0x000ea2000c2e1900 */
[----:B0-----:R-:W-:-:S04]  /*0220*/  IMAD.WIDE R4, R0, 0x4, R4 ;  /* 0x0000000400047825 */ /* 0x001fc800078e0204 */
[----:B------:R-:W-:-:S04]  /*0230*/  FADD R18, R18, 9.9999997473787516356e-06 ;  /* 0x3727c5ac12127421 */ /* 0x000fc80000000000 */
[----:B------:R-:W0:Y:S02]  /*0240*/  MUFU.SQRT R19, R18 ;  /* 0x0000001200137308 */ /* 0x000e240000002000 */
[C---:B0-----:R-:W-:Y:S02]  /*0250*/  FSETP.GT.AND P0, PT, R19.reuse, 8.50705917302346158658e+37, PT ;  /* 0x7e8000001300780b */ /* 0x041fe40003f04000 */
[----:B------:R-:W-:-:S11]  /*0260*/  FSETP.GEU.AND P1, PT, R19, 1.175494350822287508e-38, PT ;  /* 0x008000001300780b */ /* 0x000fd60003f2e000 */
[----:B------:R-:W-:-:S04]  /*0270*/  @P0 FMUL R19, R19, 0.25 ;  /* 0x3e80000013130820 */ /* 0x000fc80000400000 */
[----:B------:R-:W-:-:S06]  /*0280*/  @!P1 FMUL R19, R19, 16777216 ;  /* 0x4b80000013139820 */ /* 0x000fcc0000400000 */
[----:B------:R-:W0:Y:S01]  /*0290*/  MUFU.RCP R19, R19 ;  /* 0x0000001300137308 */ /* 0x000e220000001000 */
[----:B------:R-:W-:Y:S01]  /*02a0*/  FSEL R10, R10, 1, P0 ;  /* 0x3f8000000a0a7808 */ /* 0x000fe20000000000 */
[--C-:B-----5:R-:W-:Y:S01]  /*02b0*/  FADD R6, R6, R8.reuse ;  /* 0x0000000806067221 */ /* 0x120fe20000000000 */
[----:B------:R-:W-:-:S03]  /*02c0*/  FADD R7, R7, R8 ;  /* 0x0000000807077221 */ /* 0x000fc60000000000 */
[----:B------:R-:W-:Y:S01]  /*02d0*/  @!P1 FMUL R10, R10, 16777216 ;  /* 0x4b8000000a0a9820 */ /* 0x000fe20000400000 */
[C---:B------:R-:W-:Y:S01]  /*02e0*/  FADD R8, -R9.reuse, R6 ;  /* 0x0000000609087221 */ /* 0x040fe20000000100 */
[----:B------:R-:W-:Y:S02]  /*02f0*/  FADD R9, -R9, R7 ;  /* 0x0000000709097221 */ /* 0x000fe40000000100 */
[----:B0-----:R-:W-:-:S04]  /*0300*/  FMUL R10, R19, R10 ;  /* 0x0000000a130a7220 */ /* 0x001fc80000400000 */
[-C--:B------:R-:W-:Y:S01]  /*0310*/  FMUL R8, R8, R10.reuse ;  /* 0x0000000a08087220 */ /* 0x080fe20000400000 */
[----:B------:R-:W-:-:S03]  /*0320*/  FMUL R10, R9, R10 ;  /* 0x0000000a090a7220 */ /* 0x000fc60000400000 */
[C-C-:B--2---:R-:W-:Y:S01]  /*0330*/  FFMA R8, R14.reuse, R8, R17.reuse ;  /* 0x000000080e087223 */ /* 0x144fe20000000011 */
[----:B------:R-:W-:-:S04]  /*0340*/  FFMA R10, R14, R10, R17 ;  /* 0x0000000a0e0a7223 */ /* 0x000fc80000000011 */
[----:B------:R-:W-:Y:S02]  /*0350*/  FSETP.GEU.AND P0, PT, R8, RZ, PT ;  /* 0x000000ff0800720b */ /* 0x000fe40003f0e000 */
[----:B------:R-:W-:Y:S02]  /*0360*/  FSETP.GEU.AND P1, PT, R10, RZ, PT ;  /* 0x000000ff0a00720b */ /* 0x000fe40003f2e000 */
[----:B------:R-:W-:Y:S02]  /*0370*/  FSEL R8, R8, RZ, P0 ;  /* 0x000000ff08087208 */ /* 0x000fe40000000000 */
[----:B------:R-:W-:Y:S01]  /*0380*/  FSEL R9, R10, RZ, P1 ;  /* 0x000000ff0a097208 */ /* 0x000fe20000800000 */
[----:B------:R-:W-:Y:S04]  /*0390*/  STG.E.64 desc[UR4][R2.64], R6 ;  /* 0x0000000602007986 */ /* 0x000fe8000c101b04 */
[----:B------:R-:W-:Y:S01]  /*03a0*/  STG.E.64 desc[UR4][R4.64], R8 ;  /* 0x0000000804007986 */ /* 0x000fe2000c101b04 */
[----:B------:R-:W-:Y:S05]  /*03b0*/  EXIT ;  /* 0x000000000000794d */ /* 0x000fea0003800000 */
.L_x_0:
[----:B------:R-:W-:-:S00]  /*03c0*/  BRA `(.L_x_0) ;  /* 0xfffffffc00fc7947 */ /* 0x000fc0000383ffff */
[----:B------:R-:W-:-:S00]  /*03d0*/  NOP ;  /* 0x0000000000007918 */ /* 0x000fc00000000000 */
        /* <DEDUP_REMOVED lines=10> */
.L_x_1:


//--------------------- .nv.global.init           --------------------------
	.section	.nv.global.init,"aw",@progbits
.nv.global.init:
	.type		_$_str,@object
	.size		_$_str,(_$_str_$_2 - _$_str)
_$_str:
        /*0000*/ 	.byte	0x5f, 0x5f, 0x43, 0x55, 0x44, 0x41, 0x5f, 0x46, 0x54, 0x5a, 0x00
	.type		_$_str_$_2,@object
	.size		_$_str_$_2,(.L_1 - _$_str_$_2)
_$_str_$_2:
        /*000b*/ 	.byte	0x5f, 0x5f, 0x43, 0x55, 0x44, 0x41, 0x5f, 0x50, 0x52, 0x45, 0x43, 0x5f, 0x53, 0x51, 0x52, 0x54
        /*001b*/ 	.byte	0x00
.L_1:


//--------------------- .nv.constant0.triton_poi_fused__native_batch_norm_legit_no_training_convolution_relu_26 --------------------------
	.section	.nv.constant0.triton_poi_fused__native_batch_norm_legit_no_training_convolution_relu_26,"a",@progbits
	.sectionflags	@""
	.align	4
.nv.constant0.triton_poi_fused__native_batch_norm_legit_no_training_convolution_relu_26:
	.zero		588
